//
// Generated by NVIDIA NVVM Compiler
//
// Compiler Build ID: CL-36424714
// Cuda compilation tools, release 13.0, V13.0.88
// Based on NVVM 20.0.0
//

.version 9.0
.target sm_100
.address_size 64

	// .globl	_Z16scalarMultKernelPfS_S_
// _ZZ16scalarMultKernelPfS_S_E5cache has been demoted

.visible .entry _Z16scalarMultKernelPfS_S_(
	.param .u64 .ptr .align 1 _Z16scalarMultKernelPfS_S__param_0,
	.param .u64 .ptr .align 1 _Z16scalarMultKernelPfS_S__param_1,
	.param .u64 .ptr .align 1 _Z16scalarMultKernelPfS_S__param_2
)
{
	.reg .pred 	%p<7>;
	.reg .b32 	%r<18>;
	.reg .b32 	%f<14>;
	.reg .b64 	%rd<12>;
	// demoted variable
	.shared .align 4 .b8 _ZZ16scalarMultKernelPfS_S_E5cache[1024];
	ld.param.u64 	%rd3, [_Z16scalarMultKernelPfS_S__param_0];
	ld.param.u64 	%rd4, [_Z16scalarMultKernelPfS_S__param_1];
	ld.param.u64 	%rd5, [_Z16scalarMultKernelPfS_S__param_2];
	mov.u32 	%r1, %tid.x;
	mov.u32 	%r2, %ctaid.x;
	mov.u32 	%r17, %ntid.x;
	mad.lo.s32 	%r16, %r2, %r17, %r1;
	setp.gt.s32 	%p1, %r16, 999;
	mov.f32 	%f13, 0f00000000;
	@%p1 bra 	$L__BB0_3;
	mov.u32 	%r11, %nctaid.x;
	mul.lo.s32 	%r5, %r17, %r11;
	cvta.to.global.u64 	%rd1, %rd3;
	cvta.to.global.u64 	%rd2, %rd4;
	mov.f32 	%f13, 0f00000000;
$L__BB0_2:
	mul.wide.s32 	%rd6, %r16, 4;
	add.s64 	%rd7, %rd1, %rd6;
	ld.global.f32 	%f6, [%rd7];
	add.s64 	%rd8, %rd2, %rd6;
	ld.global.f32 	%f7, [%rd8];
	fma.rn.f32 	%f13, %f6, %f7, %f13;
	add.s32 	%r16, %r16, %r5;
	setp.lt.s32 	%p2, %r16, 1000;
	@%p2 bra 	$L__BB0_2;
$L__BB0_3:
	shl.b32 	%r12, %r1, 2;
	mov.u32 	%r13, _ZZ16scalarMultKernelPfS_S_E5cache;
	add.s32 	%r8, %r13, %r12;
	st.shared.f32 	[%r8], %f13;
	bar.sync 	0;
	setp.lt.u32 	%p3, %r17, 2;
	@%p3 bra 	$L__BB0_7;
$L__BB0_4:
	shr.u32 	%r10, %r17, 1;
	setp.ge.u32 	%p4, %r1, %r10;
	@%p4 bra 	$L__BB0_6;
	shl.b32 	%r14, %r10, 2;
	add.s32 	%r15, %r8, %r14;
	ld.shared.f32 	%f8, [%r15];
	ld.shared.f32 	%f9, [%r8];
	add.f32 	%f10, %f8, %f9;
	st.shared.f32 	[%r8], %f10;
$L__BB0_6:
	bar.sync 	0;
	setp.gt.u32 	%p5, %r17, 3;
	mov.u32 	%r17, %r10;
	@%p5 bra 	$L__BB0_4;
$L__BB0_7:
	setp.ne.s32 	%p6, %r1, 0;
	@%p6 bra 	$L__BB0_9;
	ld.shared.f32 	%f11, [_ZZ16scalarMultKernelPfS_S_E5cache];
	cvta.to.global.u64 	%rd9, %rd5;
	mul.wide.u32 	%rd10, %r2, 4;
	add.s64 	%rd11, %rd9, %rd10;
	st.global.f32 	[%rd11], %f11;
$L__BB0_9:
	ret;

}


// ===== COMPILED SASS (sm_100) =====

	.target	sm_100

	.elftype	@"ET_EXEC"


//--------------------- .note.nv.tkinfo           --------------------------
	.section	.note.nv.tkinfo,"",@"SHT_NOTE"
	.sectionflags	@"SHF_NOTE_NV_TKINFO"
	.tkinfo
        /*0018*/ 	.word	0x00000002
        /*0030*/ 	.string	""
        /*0030*/ 	.string	"ptxas"
        /*0030*/ 	.string	"Cuda compilation tools, release 13.0, V13.0.88"
        /*0030*/ 	.string	"Build cuda_13.0.r13.0/compiler.36424714_0"
        /*0030*/ 	.string	"-arch sm_100 -m 64 "



//--------------------- .note.nv.cuinfo           --------------------------
	.section	.note.nv.cuinfo,"",@"SHT_NOTE"
	.sectionflags	@"SHF_NOTE_NV_CUINFO"
        /*0018*/ 	.short	0x0002
        /*001a*/ 	.short	0x0064
        /*001c*/ 	.short	0x0082
	.zero		2


//--------------------- .nv.info                  --------------------------
	.section	.nv.info,"",@"SHT_CUDA_INFO"
	.align	4


	//----- nvinfo : EIATTR_REGCOUNT
	.align		4
        /*0000*/ 	.byte	0x04, 0x2f
        /*0002*/ 	.short	(.L_1 - .L_0)
	.align		4
.L_0:
        /*0004*/ 	.word	index@(_Z16scalarMultKernelPfS_S_)
        /*0008*/ 	.word	0x00000012


	//----- nvinfo : EIATTR_FRAME_SIZE
	.align		4
.L_1:
        /*000c*/ 	.byte	0x04, 0x11
        /*000e*/ 	.short	(.L_3 - .L_2)
	.align		4
.L_2:
        /*0010*/ 	.word	index@(_Z16scalarMultKernelPfS_S_)
        /*0014*/ 	.word	0x00000000


	//----- nvinfo : EIATTR_MIN_STACK_SIZE
	.align		4
.L_3:
        /*0018*/ 	.byte	0x04, 0x12
        /*001a*/ 	.short	(.L_5 - .L_4)
	.align		4
.L_4:
        /*001c*/ 	.word	index@(_Z16scalarMultKernelPfS_S_)
        /*0020*/ 	.word	0x00000000
.L_5:


//--------------------- .nv.compat                --------------------------
	.section	.nv.compat,"",@"SHT_CUDA_COMPAT_INFO"
	.align	4
        /*0000*/ 	.byte	0x02, 0x09, 0x00, 0x00, 0x02, 0x02, 0x01, 0x00, 0x02, 0x05, 0x05, 0x00, 0x03, 0x07, 0x01, 0x01
        /*0010*/ 	.byte	0x02, 0x03, 0x00, 0x00, 0x02, 0x06, 0x01, 0x00, 0x04, 0x0b, 0x08, 0x00, 0x09, 0x00, 0x00, 0x00
        /*0020*/ 	.byte	0x00, 0x00, 0x00, 0x00


//--------------------- .nv.info._Z16scalarMultKernelPfS_S_ --------------------------
	.section	.nv.info._Z16scalarMultKernelPfS_S_,"",@"SHT_CUDA_INFO"
	.sectionflags	@""
	.align	4


	//----- nvinfo : EIATTR_CUDA_API_VERSION
	.align		4
        /*0000*/ 	.byte	0x04, 0x37
        /*0002*/ 	.short	(.L_7 - .L_6)
.L_6:
        /*0004*/ 	.word	0x00000082


	//----- nvinfo : EIATTR_KPARAM_INFO
	.align		4
.L_7:
        /*0008*/ 	.byte	0x04, 0x17
        /*000a*/ 	.short	(.L_9 - .L_8)
.L_8:
        /*000c*/ 	.word	0x00000000
        /*0010*/ 	.short	0x0002
        /*0012*/ 	.short	0x0010
        /*0014*/ 	.byte	0x00, 0xf5, 0x21, 0x00


	//----- nvinfo : EIATTR_KPARAM_INFO
	.align		4
.L_9:
        /*0018*/ 	.byte	0x04, 0x17
        /*001a*/ 	.short	(.L_11 - .L_10)
.L_10:
        /*001c*/ 	.word	0x00000000
        /*0020*/ 	.short	0x0001
        /*0022*/ 	.short	0x0008
        /*0024*/ 	.byte	0x00, 0xf5, 0x21, 0x00


	//----- nvinfo : EIATTR_KPARAM_INFO
	.align		4
.L_11:
        /*0028*/ 	.byte	0x04, 0x17
        /*002a*/ 	.short	(.L_13 - .L_12)
.L_12:
        /*002c*/ 	.word	0x00000000
        /*0030*/ 	.short	0x0000
        /*0032*/ 	.short	0x0000
        /*0034*/ 	.byte	0x00, 0xf5, 0x21, 0x00


	//----- nvinfo : EIATTR_SPARSE_MMA_MASK
	.align		4
.L_13:
        /*0038*/ 	.byte	0x03, 0x50
        /*003a*/ 	.short	0x0000


	//----- nvinfo : EIATTR_MAXREG_COUNT
	.align		4
        /*003c*/ 	.byte	0x03, 0x1b
        /*003e*/ 	.short	0x00ff


	//----- nvinfo : EIATTR_NUM_BARRIERS
	.align		4
        /*0040*/ 	.byte	0x02, 0x4c
        /*0042*/ 	.byte	0x01
	.zero		1


	//----- nvinfo : EIATTR_MERCURY_ISA_VERSION
	.align		4
        /*0044*/ 	.byte	0x03, 0x5f
        /*0046*/ 	.short	0x0101


	//----- nvinfo : EIATTR_VRC_CTA_INIT_COUNT
	.align		4
        /*0048*/ 	.byte	0x02, 0x4a
	.zero		1
	.zero		1


	//----- nvinfo : EIATTR_EXIT_INSTR_OFFSETS
	.align		4
        /*004c*/ 	.byte	0x04, 0x1c
        /*004e*/ 	.short	(.L_15 - .L_14)


	//   ....[0]....
.L_14:
        /*0050*/ 	.word	0x000002d0


	//   ....[1]....
        /*0054*/ 	.word	0x00000350


	//----- nvinfo : EIATTR_CRS_STACK_SIZE
	.align		4
.L_15:
        /*0058*/ 	.byte	0x04, 0x1e
        /*005a*/ 	.short	(.L_17 - .L_16)
.L_16:
        /*005c*/ 	.word	0x00000000


	//----- nvinfo : EIATTR_CBANK_PARAM_SIZE
	.align		4
.L_17:
        /*0060*/ 	.byte	0x03, 0x19
        /*0062*/ 	.short	0x0018


	//----- nvinfo : EIATTR_PARAM_CBANK
	.align		4
        /*0064*/ 	.byte	0x04, 0x0a
        /*0066*/ 	.short	(.L_19 - .L_18)
	.align		4
.L_18:
        /*0068*/ 	.word	index@(.nv.constant0._Z16scalarMultKernelPfS_S_)
        /*006c*/ 	.short	0x0380
        /*006e*/ 	.short	0x0018


	//----- nvinfo : EIATTR_SW_WAR
	.align		4
.L_19:
        /*0070*/ 	.byte	0x04, 0x36
        /*0072*/ 	.short	(.L_21 - .L_20)
.L_20:
        /*0074*/ 	.word	0x00000008
.L_21:


//--------------------- .nv.callgraph             --------------------------
	.section	.nv.callgraph,"",@"SHT_CUDA_CALLGRAPH"
	.align	4
	.sectionentsize	8
	.align		4
        /*0000*/ 	.word	0x00000000
	.align		4
        /*0004*/ 	.word	0xffffffff
	.align		4
        /*0008*/ 	.word	0x00000000
	.align		4
        /*000c*/ 	.word	0xfffffffe
	.align		4
        /*0010*/ 	.word	0x00000000
	.align		4
        /*0014*/ 	.word	0xfffffffd
	.align		4
        /*0018*/ 	.word	0x00000000
	.align		4
        /*001c*/ 	.word	0xfffffffc


//--------------------- .text._Z16scalarMultKernelPfS_S_ --------------------------
	.section	.text._Z16scalarMultKernelPfS_S_,"ax",@progbits
	.align	128
        .global         _Z16scalarMultKernelPfS_S_
        .type           _Z16scalarMultKernelPfS_S_,@function
        .size           _Z16scalarMultKernelPfS_S_,(.L_x_6 - _Z16scalarMultKernelPfS_S_)
        .other          _Z16scalarMultKernelPfS_S_,@"STO_CUDA_ENTRY STV_DEFAULT"
_Z16scalarMultKernelPfS_S_:
.text._Z16scalarMultKernelPfS_S_:
[----:B------:R-:W-:Y:S01]  /*0000*/  LDC R1, c[0x0][0x37c] ;  /* 0x0000df00ff017b82 */ /* 0x000fe20000000800 */
[----:B------:R-:W0:Y:S01]  /*0010*/  S2R R12, SR_TID.X ;  /* 0x00000000000c7919 */ /* 0x000e220000002100 */
[----:B------:R-:W1:Y:S01]  /*0020*/  LDCU UR4, c[0x0][0x360] ;  /* 0x00006c00ff0477ac */ /* 0x000e620008000800 */
[----:B------:R-:W-:Y:S01]  /*0030*/  BSSY.RECONVERGENT B0, `(.L_x_0) ;  /* 0x0000015000007945 */ /* 0x000fe20003800200 */
[----:B------:R-:W-:Y:S01]  /*0040*/  IMAD.MOV.U32 R11, RZ, RZ, RZ ;  /* 0x000000ffff0b7224 */ /* 0x000fe200078e00ff */
[----:B------:R-:W0:Y:S01]  /*0050*/  S2R R13, SR_CTAID.X ;  /* 0x00000000000d7919 */ /* 0x000e220000002500 */
[----:B------:R-:W2:Y:S01]  /*0060*/  LDCU.64 UR6, c[0x0][0x358] ;  /* 0x00006b00ff0677ac */ /* 0x000ea20008000a00 */
[----:B-1----:R-:W-:Y:S02]  /*0070*/  IMAD.U32 R10, RZ, RZ, UR4 ;  /* 0x00000004ff0a7e24 */ /* 0x002fe4000f8e00ff */
[----:B0-----:R-:W-:-:S05]  /*0080*/  IMAD R0, R13, UR4, R12 ;  /* 0x000000040d007c24 */ /* 0x001fca000f8e020c */
[----:B------:R-:W-:-:S13]  /*0090*/  ISETP.GT.AND P0, PT, R0, 0x3e7, PT ;  /* 0x000003e70000780c */ /* 0x000fda0003f04270 */
[----:B--2---:R-:W-:Y:S05]  /*00a0*/  @P0 BRA `(.L_x_1) ;  /* 0x0000000000340947 */ /* 0x004fea0003800000 */
[----:B------:R-:W0:Y:S01]  /*00b0*/  LDC.64 R6, c[0x0][0x380] ;  /* 0x0000e000ff067b82 */ /* 0x000e220000000a00 */
[----:B------:R-:W1:Y:S01]  /*00c0*/  LDCU UR4, c[0x0][0x370] ;  /* 0x00006e00ff0477ac */ /* 0x000e620008000800 */
[----:B------:R-:W-:-:S06]  /*00d0*/  HFMA2 R11, -RZ, RZ, 0, 0 ;  /* 0x00000000ff0b7431 */ /* 0x000fcc00000001ff */
[----:B------:R-:W2:Y:S01]  /*00e0*/  LDC.64 R8, c[0x0][0x388] ;  /* 0x0000e200ff087b82 */ /* 0x000ea20000000a00 */
[----:B-1----:R-:W-:-:S07]  /*00f0*/  IMAD R15, R10, UR4, RZ ;  /* 0x000000040a0f7c24 */ /* 0x002fce000f8e02ff */
.L_x_2:
[----:B0-----:R-:W-:-:S04]  /*0100*/  IMAD.WIDE R2, R0, 0x4, R6 ;  /* 0x0000000400027825 */ /* 0x001fc800078e0206 */
[----:B--2---:R-:W-:Y:S02]  /*0110*/  IMAD.WIDE R4, R0, 0x4, R8 ;  /* 0x0000000400047825 */ /* 0x004fe400078e0208 */
[----:B------:R-:W2:Y:S04]  /*0120*/  LDG.E R2, desc[UR6][R2.64] ;  /* 0x0000000602027981 */ /* 0x000ea8000c1e1900 */
[----:B------:R-:W2:Y:S01]  /*0130*/  LDG.E R4, desc[UR6][R4.64] ;  /* 0x0000000604047981 */ /* 0x000ea2000c1e1900 */
[----:B------:R-:W-:-:S05]  /*0140*/  IMAD.IADD R0, R15, 0x1, R0 ;  /* 0x000000010f007824 */ /* 0x000fca00078e0200 */
[----:B------:R-:W-:Y:S01]  /*0150*/  ISETP.GE.AND P0, PT, R0, 0x3e8, PT ;  /* 0x000003e80000780c */ /* 0x000fe20003f06270 */
[----:B--2---:R-:W-:-:S12]  /*0160*/  FFMA R11, R2, R4, R11 ;  /* 0x00000004020b7223 */ /* 0x004fd8000000000b */
[----:B------:R-:W-:Y:S05]  /*0170*/  @!P0 BRA `(.L_x_2) ;  /* 0xfffffffc00e08947 */ /* 0x000fea000383ffff */
.L_x_1:
[----:B------:R-:W-:Y:S05]  /*0180*/  BSYNC.RECONVERGENT B0 ;  /* 0x0000000000007941 */ /* 0x000fea0003800200 */
.L_x_0:
[----:B------:R-:W0:Y:S01]  /*0190*/  S2UR UR5, SR_CgaCtaId ;  /* 0x00000000000579c3 */ /* 0x000e220000008800 */
[----:B------:R-:W-:Y:S01]  /*01a0*/  UMOV UR4, 0x400 ;  /* 0x0000040000047882 */ /* 0x000fe20000000000 */
[----:B------:R-:W-:Y:S02]  /*01b0*/  ISETP.GE.U32.AND P1, PT, R10, 0x2, PT ;  /* 0x000000020a00780c */ /* 0x000fe40003f26070 */
[----:B------:R-:W-:Y:S01]  /*01c0*/  ISETP.NE.AND P0, PT, R12, RZ, PT ;  /* 0x000000ff0c00720c */ /* 0x000fe20003f05270 */
[----:B0-----:R-:W-:-:S06]  /*01d0*/  ULEA UR4, UR5, UR4, 0x18 ;  /* 0x0000000405047291 */ /* 0x001fcc000f8ec0ff */
[----:B------:R-:W-:-:S05]  /*01e0*/  LEA R0, R12, UR4, 0x2 ;  /* 0x000000040c007c11 */ /* 0x000fca000f8e10ff */
[----:B------:R0:W-:Y:S01]  /*01f0*/  STS [R0], R11 ;  /* 0x0000000b00007388 */ /* 0x0001e20000000800 */
[----:B------:R-:W-:Y:S06]  /*0200*/  BAR.SYNC.DEFER_BLOCKING 0x0 ;  /* 0x0000000000007b1d */ /* 0x000fec0000010000 */
[----:B------:R-:W-:Y:S05]  /*0210*/  @!P1 BRA `(.L_x_3) ;  /* 0x00000000002c9947 */ /* 0x000fea0003800000 */
.L_x_4:
[----:B------:R-:W-:-:S04]  /*0220*/  SHF.R.U32.HI R5, RZ, 0x1, R10 ;  /* 0x00000001ff057819 */ /* 0x000fc8000001160a */
[----:B------:R-:W-:-:S13]  /*0230*/  ISETP.GE.U32.AND P1, PT, R12, R5, PT ;  /* 0x000000050c00720c */ /* 0x000fda0003f26070 */
[----:B------:R-:W-:Y:S01]  /*0240*/  @!P1 LEA R2, R5, R0, 0x2 ;  /* 0x0000000005029211 */ /* 0x000fe200078e10ff */
[----:B------:R-:W-:Y:S05]  /*0250*/  @!P1 LDS R3, [R0] ;  /* 0x0000000000039984 */ /* 0x000fea0000000800 */
[----:B------:R-:W1:Y:S02]  /*0260*/  @!P1 LDS R2, [R2] ;  /* 0x0000000002029984 */ /* 0x000e640000000800 */
[----:B-1----:R-:W-:-:S05]  /*0270*/  @!P1 FADD R3, R2, R3 ;  /* 0x0000000302039221 */ /* 0x002fca0000000000 */
[----:B------:R1:W-:Y:S01]  /*0280*/  @!P1 STS [R0], R3 ;  /* 0x0000000300009388 */ /* 0x0003e20000000800 */
[----:B------:R-:W-:Y:S01]  /*0290*/  BAR.SYNC.DEFER_BLOCKING 0x0 ;  /* 0x0000000000007b1d */ /* 0x000fe20000010000 */
[----:B------:R-:W-:Y:S02]  /*02a0*/  ISETP.GT.U32.AND P1, PT, R10, 0x3, PT ;  /* 0x000000030a00780c */ /* 0x000fe40003f24070 */
[----:B------:R-:W-:-:S11]  /*02b0*/  MOV R10, R5 ;  /* 0x00000005000a7202 */ /* 0x000fd60000000f00 */
[----:B-1----:R-:W-:Y:S05]  /*02c0*/  @P1 BRA `(.L_x_4) ;  /* 0xfffffffc00d41947 */ /* 0x002fea000383ffff */
.L_x_3:
[----:B------:R-:W-:Y:S05]  /*02d0*/  @P0 EXIT ;  /* 0x000000000000094d */ /* 0x000fea0003800000 */
[----:B------:R-:W1:Y:S01]  /*02e0*/  S2UR UR5, SR_CgaCtaId ;  /* 0x00000000000579c3 */ /* 0x000e620000008800 */
[----:B------:R-:W-:-:S07]  /*02f0*/  UMOV UR4, 0x400 ;  /* 0x0000040000047882 */ /* 0x000fce0000000000 */
[----:B------:R-:W2:Y:S01]  /*0300*/  LDC.64 R2, c[0x0][0x390] ;  /* 0x0000e400ff027b82 */ /* 0x000ea20000000a00 */
[----:B-1----:R-:W-:Y:S01]  /*0310*/  ULEA UR4, UR5, UR4, 0x18 ;  /* 0x0000000405047291 */ /* 0x002fe2000f8ec0ff */
[----:B--2---:R-:W-:-:S08]  /*0320*/  IMAD.WIDE.U32 R2, R13, 0x4, R2 ;  /* 0x000000040d027825 */ /* 0x004fd000078e0002 */
[----:B------:R-:W1:Y:S04]  /*0330*/  LDS R5, [UR4] ;  /* 0x00000004ff057984 */ /* 0x000e680008000800 */
[----:B-1----:R-:W-:Y:S01]  /*0340*/  STG.E desc[UR6][R2.64], R5 ;  /* 0x0000000502007986 */ /* 0x002fe2000c101906 */
[----:B------:R-:W-:Y:S05]  /*0350*/  EXIT ;  /* 0x000000000000794d */ /* 0x000fea0003800000 */
.L_x_5:
[----:B------:R-:W-:-:S00]  /*0360*/  BRA `(.L_x_5) ;  /* 0xfffffffc00fc7947 */ /* 0x000fc0000383ffff */
[----:B------:R-:W-:-:S00]  /*0370*/  NOP ;  /* 0x0000000000007918 */ /* 0x000fc00000000000 */
        /* <DEDUP_REMOVED lines=8> */
.L_x_6:


//--------------------- .nv.shared._Z16scalarMultKernelPfS_S_ --------------------------
	.section	.nv.shared._Z16scalarMultKernelPfS_S_,"aw",@nobits
	.sectionflags	@""
	.align	4
.nv.shared._Z16scalarMultKernelPfS_S_:
	.zero		2048


//--------------------- .nv.shared.reserved.0     --------------------------
	.section	.nv.shared.reserved.0,"aw",@nobits
	.weak		__nv_reservedSMEM_offset_0_alias
	.size		__nv_reservedSMEM_offset_0_alias, 0, 64
	.other		__nv_reservedSMEM_offset_0_alias,@"STO_CUDA_RESERVED_SHARED STV_DEFAULT"
__nv_reservedSMEM_offset_0_alias:
	.zero		0
	.zero		64


//--------------------- .nv.constant0._Z16scalarMultKernelPfS_S_ --------------------------
	.section	.nv.constant0._Z16scalarMultKernelPfS_S_,"a",@progbits
	.sectionflags	@""
	.align	4
.nv.constant0._Z16scalarMultKernelPfS_S_:
	.zero		920


//--------------------- SYMBOLS --------------------------

	.type		.nv.reservedSmem.offset0,@object
	.size		.nv.reservedSmem.offset0,0x4
	.type		.nv.reservedSmem.cap,@object
	.size		.nv.reservedSmem.cap,0x4
